//
// Generated by NVIDIA NVVM Compiler
//
// Compiler Build ID: CL-36424714
// Cuda compilation tools, release 13.0, V13.0.88
// Based on NVVM 20.0.0
//

.version 9.0
.target sm_100
.address_size 64

	// .globl	_Z9matmulGPUPfS_S_ii
// _ZZ9matmulGPUPfS_S_iiE8a_shared has been demoted
// _ZZ9matmulGPUPfS_S_iiE8b_shared has been demoted

.visible .entry _Z9matmulGPUPfS_S_ii(
	.param .u64 .ptr .align 1 _Z9matmulGPUPfS_S_ii_param_0,
	.param .u64 .ptr .align 1 _Z9matmulGPUPfS_S_ii_param_1,
	.param .u64 .ptr .align 1 _Z9matmulGPUPfS_S_ii_param_2,
	.param .u32 _Z9matmulGPUPfS_S_ii_param_3,
	.param .u32 _Z9matmulGPUPfS_S_ii_param_4
)
{
	.reg .pred 	%p<5>;
	.reg .b32 	%r<64>;
	.reg .b32 	%f<162>;
	.reg .b64 	%rd<24>;
	// demoted variable
	.shared .align 4 .b8 _ZZ9matmulGPUPfS_S_iiE8a_shared[1024];
	// demoted variable
	.shared .align 4 .b8 _ZZ9matmulGPUPfS_S_iiE8b_shared[1024];
	ld.param.u64 	%rd4, [_Z9matmulGPUPfS_S_ii_param_1];
	ld.param.u64 	%rd5, [_Z9matmulGPUPfS_S_ii_param_2];
	ld.param.u32 	%r30, [_Z9matmulGPUPfS_S_ii_param_3];
	ld.param.u32 	%r31, [_Z9matmulGPUPfS_S_ii_param_4];
	cvta.to.global.u64 	%rd1, %rd5;
	cvta.to.global.u64 	%rd2, %rd4;
	mov.u32 	%r32, %ctaid.x;
	mov.u32 	%r1, %ctaid.y;
	mov.u32 	%r2, %tid.x;
	mov.u32 	%r3, %tid.y;
	mul.lo.s32 	%r33, %r30, %r1;
	shl.b32 	%r63, %r33, 4;
	add.s32 	%r5, %r63, %r30;
	shl.b32 	%r6, %r32, 4;
	shl.b32 	%r7, %r31, 4;
	setp.lt.s32 	%p1, %r30, 1;
	mov.f32 	%f161, 0f00000000;
	@%p1 bra 	$L__BB0_6;
	mul.lo.s32 	%r8, %r30, %r3;
	shl.b32 	%r34, %r3, 6;
	mov.u32 	%r35, _ZZ9matmulGPUPfS_S_iiE8a_shared;
	add.s32 	%r9, %r35, %r34;
	shl.b32 	%r36, %r2, 2;
	add.s32 	%r10, %r9, %r36;
	mul.lo.s32 	%r11, %r31, %r3;
	mov.u32 	%r37, _ZZ9matmulGPUPfS_S_iiE8b_shared;
	add.s32 	%r13, %r37, %r36;
	add.s32 	%r12, %r13, %r34;
	add.s32 	%r14, %r63, 16;
	max.s32 	%r38, %r5, %r14;
	not.b32 	%r39, %r63;
	add.s32 	%r15, %r38, %r39;
	and.b32  	%r40, %r15, 16;
	setp.ne.s32 	%p2, %r40, 0;
	mov.f32 	%f161, 0f00000000;
	mov.u32 	%r58, %r6;
	@%p2 bra 	$L__BB0_3;
	add.s32 	%r41, %r8, %r2;
	add.s32 	%r42, %r41, %r63;
	mul.wide.s32 	%rd6, %r42, 4;
	add.s64 	%rd7, %rd2, %rd6;
	ld.global.f32 	%f10, [%rd7];
	st.shared.f32 	[%r10], %f10;
	add.s32 	%r43, %r11, %r2;
	add.s32 	%r44, %r43, %r6;
	mul.wide.s32 	%rd8, %r44, 4;
	add.s64 	%rd9, %rd1, %rd8;
	ld.global.f32 	%f11, [%rd9];
	st.shared.f32 	[%r12], %f11;
	bar.sync 	0;
	ld.shared.f32 	%f12, [%r9];
	ld.shared.f32 	%f13, [%r13];
	fma.rn.f32 	%f14, %f12, %f13, 0f00000000;
	ld.shared.f32 	%f15, [%r9+4];
	ld.shared.f32 	%f16, [%r13+64];
	fma.rn.f32 	%f17, %f15, %f16, %f14;
	ld.shared.f32 	%f18, [%r9+8];
	ld.shared.f32 	%f19, [%r13+128];
	fma.rn.f32 	%f20, %f18, %f19, %f17;
	ld.shared.f32 	%f21, [%r9+12];
	ld.shared.f32 	%f22, [%r13+192];
	fma.rn.f32 	%f23, %f21, %f22, %f20;
	ld.shared.f32 	%f24, [%r9+16];
	ld.shared.f32 	%f25, [%r13+256];
	fma.rn.f32 	%f26, %f24, %f25, %f23;
	ld.shared.f32 	%f27, [%r9+20];
	ld.shared.f32 	%f28, [%r13+320];
	fma.rn.f32 	%f29, %f27, %f28, %f26;
	ld.shared.f32 	%f30, [%r9+24];
	ld.shared.f32 	%f31, [%r13+384];
	fma.rn.f32 	%f32, %f30, %f31, %f29;
	ld.shared.f32 	%f33, [%r9+28];
	ld.shared.f32 	%f34, [%r13+448];
	fma.rn.f32 	%f35, %f33, %f34, %f32;
	ld.shared.f32 	%f36, [%r9+32];
	ld.shared.f32 	%f37, [%r13+512];
	fma.rn.f32 	%f38, %f36, %f37, %f35;
	ld.shared.f32 	%f39, [%r9+36];
	ld.shared.f32 	%f40, [%r13+576];
	fma.rn.f32 	%f41, %f39, %f40, %f38;
	ld.shared.f32 	%f42, [%r9+40];
	ld.shared.f32 	%f43, [%r13+640];
	fma.rn.f32 	%f44, %f42, %f43, %f41;
	ld.shared.f32 	%f45, [%r9+44];
	ld.shared.f32 	%f46, [%r13+704];
	fma.rn.f32 	%f47, %f45, %f46, %f44;
	ld.shared.f32 	%f48, [%r9+48];
	ld.shared.f32 	%f49, [%r13+768];
	fma.rn.f32 	%f50, %f48, %f49, %f47;
	ld.shared.f32 	%f51, [%r9+52];
	ld.shared.f32 	%f52, [%r13+832];
	fma.rn.f32 	%f53, %f51, %f52, %f50;
	ld.shared.f32 	%f54, [%r9+56];
	ld.shared.f32 	%f55, [%r13+896];
	fma.rn.f32 	%f56, %f54, %f55, %f53;
	ld.shared.f32 	%f57, [%r9+60];
	ld.shared.f32 	%f58, [%r13+960];
	fma.rn.f32 	%f161, %f57, %f58, %f56;
	bar.sync 	0;
	add.s32 	%r58, %r6, %r7;
	mov.u32 	%r63, %r14;
$L__BB0_3:
	setp.lt.u32 	%p3, %r15, 16;
	@%p3 bra 	$L__BB0_6;
	add.s32 	%r45, %r2, %r58;
	add.s32 	%r46, %r3, 16;
	mad.lo.s32 	%r62, %r31, %r46, %r45;
	add.s32 	%r61, %r45, %r11;
	add.s32 	%r47, %r2, %r63;
	add.s32 	%r60, %r47, %r8;
$L__BB0_5:
	ld.param.u64 	%rd23, [_Z9matmulGPUPfS_S_ii_param_2];
	ld.param.u64 	%rd22, [_Z9matmulGPUPfS_S_ii_param_1];
	mul.wide.s32 	%rd10, %r60, 4;
	cvta.to.global.u64 	%rd11, %rd22;
	add.s64 	%rd12, %rd11, %rd10;
	ld.global.f32 	%f59, [%rd12];
	st.shared.f32 	[%r10], %f59;
	cvta.to.global.u64 	%rd13, %rd23;
	mul.wide.s32 	%rd14, %r61, 4;
	add.s64 	%rd15, %rd13, %rd14;
	ld.global.f32 	%f60, [%rd15];
	st.shared.f32 	[%r12], %f60;
	bar.sync 	0;
	ld.shared.f32 	%f61, [%r9];
	ld.shared.f32 	%f62, [%r13];
	fma.rn.f32 	%f63, %f61, %f62, %f161;
	ld.shared.f32 	%f64, [%r9+4];
	ld.shared.f32 	%f65, [%r13+64];
	fma.rn.f32 	%f66, %f64, %f65, %f63;
	ld.shared.f32 	%f67, [%r9+8];
	ld.shared.f32 	%f68, [%r13+128];
	fma.rn.f32 	%f69, %f67, %f68, %f66;
	ld.shared.f32 	%f70, [%r9+12];
	ld.shared.f32 	%f71, [%r13+192];
	fma.rn.f32 	%f72, %f70, %f71, %f69;
	ld.shared.f32 	%f73, [%r9+16];
	ld.shared.f32 	%f74, [%r13+256];
	fma.rn.f32 	%f75, %f73, %f74, %f72;
	ld.shared.f32 	%f76, [%r9+20];
	ld.shared.f32 	%f77, [%r13+320];
	fma.rn.f32 	%f78, %f76, %f77, %f75;
	ld.shared.f32 	%f79, [%r9+24];
	ld.shared.f32 	%f80, [%r13+384];
	fma.rn.f32 	%f81, %f79, %f80, %f78;
	ld.shared.f32 	%f82, [%r9+28];
	ld.shared.f32 	%f83, [%r13+448];
	fma.rn.f32 	%f84, %f82, %f83, %f81;
	ld.shared.f32 	%f85, [%r9+32];
	ld.shared.f32 	%f86, [%r13+512];
	fma.rn.f32 	%f87, %f85, %f86, %f84;
	ld.shared.f32 	%f88, [%r9+36];
	ld.shared.f32 	%f89, [%r13+576];
	fma.rn.f32 	%f90, %f88, %f89, %f87;
	ld.shared.f32 	%f91, [%r9+40];
	ld.shared.f32 	%f92, [%r13+640];
	fma.rn.f32 	%f93, %f91, %f92, %f90;
	ld.shared.f32 	%f94, [%r9+44];
	ld.shared.f32 	%f95, [%r13+704];
	fma.rn.f32 	%f96, %f94, %f95, %f93;
	ld.shared.f32 	%f97, [%r9+48];
	ld.shared.f32 	%f98, [%r13+768];
	fma.rn.f32 	%f99, %f97, %f98, %f96;
	ld.shared.f32 	%f100, [%r9+52];
	ld.shared.f32 	%f101, [%r13+832];
	fma.rn.f32 	%f102, %f100, %f101, %f99;
	ld.shared.f32 	%f103, [%r9+56];
	ld.shared.f32 	%f104, [%r13+896];
	fma.rn.f32 	%f105, %f103, %f104, %f102;
	ld.shared.f32 	%f106, [%r9+60];
	ld.shared.f32 	%f107, [%r13+960];
	fma.rn.f32 	%f108, %f106, %f107, %f105;
	bar.sync 	0;
	ld.global.f32 	%f109, [%rd12+64];
	st.shared.f32 	[%r10], %f109;
	mul.wide.s32 	%rd16, %r62, 4;
	add.s64 	%rd17, %rd13, %rd16;
	ld.global.f32 	%f110, [%rd17];
	st.shared.f32 	[%r12], %f110;
	bar.sync 	0;
	ld.shared.f32 	%f111, [%r9];
	ld.shared.f32 	%f112, [%r13];
	fma.rn.f32 	%f113, %f111, %f112, %f108;
	ld.shared.f32 	%f114, [%r9+4];
	ld.shared.f32 	%f115, [%r13+64];
	fma.rn.f32 	%f116, %f114, %f115, %f113;
	ld.shared.f32 	%f117, [%r9+8];
	ld.shared.f32 	%f118, [%r13+128];
	fma.rn.f32 	%f119, %f117, %f118, %f116;
	ld.shared.f32 	%f120, [%r9+12];
	ld.shared.f32 	%f121, [%r13+192];
	fma.rn.f32 	%f122, %f120, %f121, %f119;
	ld.shared.f32 	%f123, [%r9+16];
	ld.shared.f32 	%f124, [%r13+256];
	fma.rn.f32 	%f125, %f123, %f124, %f122;
	ld.shared.f32 	%f126, [%r9+20];
	ld.shared.f32 	%f127, [%r13+320];
	fma.rn.f32 	%f128, %f126, %f127, %f125;
	ld.shared.f32 	%f129, [%r9+24];
	ld.shared.f32 	%f130, [%r13+384];
	fma.rn.f32 	%f131, %f129, %f130, %f128;
	ld.shared.f32 	%f132, [%r9+28];
	ld.shared.f32 	%f133, [%r13+448];
	fma.rn.f32 	%f134, %f132, %f133, %f131;
	ld.shared.f32 	%f135, [%r9+32];
	ld.shared.f32 	%f136, [%r13+512];
	fma.rn.f32 	%f137, %f135, %f136, %f134;
	ld.shared.f32 	%f138, [%r9+36];
	ld.shared.f32 	%f139, [%r13+576];
	fma.rn.f32 	%f140, %f138, %f139, %f137;
	ld.shared.f32 	%f141, [%r9+40];
	ld.shared.f32 	%f142, [%r13+640];
	fma.rn.f32 	%f143, %f141, %f142, %f140;
	ld.shared.f32 	%f144, [%r9+44];
	ld.shared.f32 	%f145, [%r13+704];
	fma.rn.f32 	%f146, %f144, %f145, %f143;
	ld.shared.f32 	%f147, [%r9+48];
	ld.shared.f32 	%f148, [%r13+768];
	fma.rn.f32 	%f149, %f147, %f148, %f146;
	ld.shared.f32 	%f150, [%r9+52];
	ld.shared.f32 	%f151, [%r13+832];
	fma.rn.f32 	%f152, %f150, %f151, %f149;
	ld.shared.f32 	%f153, [%r9+56];
	ld.shared.f32 	%f154, [%r13+896];
	fma.rn.f32 	%f155, %f153, %f154, %f152;
	ld.shared.f32 	%f156, [%r9+60];
	ld.shared.f32 	%f157, [%r13+960];
	fma.rn.f32 	%f161, %f156, %f157, %f155;
	bar.sync 	0;
	add.s32 	%r63, %r63, 32;
	shl.b32 	%r54, %r31, 5;
	add.s32 	%r62, %r62, %r54;
	add.s32 	%r61, %r61, %r54;
	add.s32 	%r60, %r60, 32;
	setp.lt.s32 	%p4, %r63, %r5;
	@%p4 bra 	$L__BB0_5;
$L__BB0_6:
	ld.param.u64 	%rd21, [_Z9matmulGPUPfS_S_ii_param_0];
	cvta.to.global.u64 	%rd18, %rd21;
	add.s32 	%r55, %r6, %r2;
	mad.lo.s32 	%r56, %r31, %r3, %r55;
	mad.lo.s32 	%r57, %r7, %r1, %r56;
	mul.wide.s32 	%rd19, %r57, 4;
	add.s64 	%rd20, %rd18, %rd19;
	st.global.f32 	[%rd20], %f161;
	ret;

}


// ===== COMPILED SASS (sm_100) =====

	.target	sm_100

	.elftype	@"ET_EXEC"


//--------------------- .note.nv.tkinfo           --------------------------
	.section	.note.nv.tkinfo,"",@"SHT_NOTE"
	.sectionflags	@"SHF_NOTE_NV_TKINFO"
	.tkinfo
        /*0018*/ 	.word	0x00000002
        /*0030*/ 	.string	""
        /*0030*/ 	.string	"ptxas"
        /*0030*/ 	.string	"Cuda compilation tools, release 13.0, V13.0.88"
        /*0030*/ 	.string	"Build cuda_13.0.r13.0/compiler.36424714_0"
        /*0030*/ 	.string	"-arch sm_100 -m 64 "



//--------------------- .note.nv.cuinfo           --------------------------
	.section	.note.nv.cuinfo,"",@"SHT_NOTE"
	.sectionflags	@"SHF_NOTE_NV_CUINFO"
        /*0018*/ 	.short	0x0002
        /*001a*/ 	.short	0x0064
        /*001c*/ 	.short	0x0082
	.zero		2


//--------------------- .nv.info                  --------------------------
	.section	.nv.info,"",@"SHT_CUDA_INFO"
	.align	4


	//----- nvinfo : EIATTR_REGCOUNT
	.align		4
        /*0000*/ 	.byte	0x04, 0x2f
        /*0002*/ 	.short	(.L_1 - .L_0)
	.align		4
.L_0:
        /*0004*/ 	.word	index@(_Z9matmulGPUPfS_S_ii)
        /*0008*/ 	.word	0x00000020


	//----- nvinfo : EIATTR_FRAME_SIZE
	.align		4
.L_1:
        /*000c*/ 	.byte	0x04, 0x11
        /*000e*/ 	.short	(.L_3 - .L_2)
	.align		4
.L_2:
        /*0010*/ 	.word	index@(_Z9matmulGPUPfS_S_ii)
        /*0014*/ 	.word	0x00000000


	//----- nvinfo : EIATTR_MIN_STACK_SIZE
	.align		4
.L_3:
        /*0018*/ 	.byte	0x04, 0x12
        /*001a*/ 	.short	(.L_5 - .L_4)
	.align		4
.L_4:
        /*001c*/ 	.word	index@(_Z9matmulGPUPfS_S_ii)
        /*0020*/ 	.word	0x00000000
.L_5:


//--------------------- .nv.compat                --------------------------
	.section	.nv.compat,"",@"SHT_CUDA_COMPAT_INFO"
	.align	4
        /*0000*/ 	.byte	0x02, 0x09, 0x00, 0x00, 0x02, 0x02, 0x01, 0x00, 0x02, 0x05, 0x05, 0x00, 0x03, 0x07, 0x01, 0x01
        /*0010*/ 	.byte	0x02, 0x03, 0x00, 0x00, 0x02, 0x06, 0x01, 0x00, 0x04, 0x0b, 0x08, 0x00, 0x09, 0x00, 0x00, 0x00
        /*0020*/ 	.byte	0x00, 0x00, 0x00, 0x00


//--------------------- .nv.info._Z9matmulGPUPfS_S_ii --------------------------
	.section	.nv.info._Z9matmulGPUPfS_S_ii,"",@"SHT_CUDA_INFO"
	.sectionflags	@""
	.align	4


	//----- nvinfo : EIATTR_CUDA_API_VERSION
	.align		4
        /*0000*/ 	.byte	0x04, 0x37
        /*0002*/ 	.short	(.L_7 - .L_6)
.L_6:
        /*0004*/ 	.word	0x00000082


	//----- nvinfo : EIATTR_KPARAM_INFO
	.align		4
.L_7:
        /*0008*/ 	.byte	0x04, 0x17
        /*000a*/ 	.short	(.L_9 - .L_8)
.L_8:
        /*000c*/ 	.word	0x00000000
        /*0010*/ 	.short	0x0004
        /*0012*/ 	.short	0x001c
        /*0014*/ 	.byte	0x00, 0xf0, 0x11, 0x00


	//----- nvinfo : EIATTR_KPARAM_INFO
	.align		4
.L_9:
        /*0018*/ 	.byte	0x04, 0x17
        /*001a*/ 	.short	(.L_11 - .L_10)
.L_10:
        /*001c*/ 	.word	0x00000000
        /*0020*/ 	.short	0x0003
        /*0022*/ 	.short	0x0018
        /*0024*/ 	.byte	0x00, 0xf0, 0x11, 0x00


	//----- nvinfo : EIATTR_KPARAM_INFO
	.align		4
.L_11:
        /*0028*/ 	.byte	0x04, 0x17
        /*002a*/ 	.short	(.L_13 - .L_12)
.L_12:
        /*002c*/ 	.word	0x00000000
        /*0030*/ 	.short	0x0002
        /*0032*/ 	.short	0x0010
        /*0034*/ 	.byte	0x00, 0xf5, 0x21, 0x00


	//----- nvinfo : EIATTR_KPARAM_INFO
	.align		4
.L_13:
        /*0038*/ 	.byte	0x04, 0x17
        /*003a*/ 	.short	(.L_15 - .L_14)
.L_14:
        /*003c*/ 	.word	0x00000000
        /*0040*/ 	.short	0x0001
        /*0042*/ 	.short	0x0008
        /*0044*/ 	.byte	0x00, 0xf5, 0x21, 0x00


	//----- nvinfo : EIATTR_KPARAM_INFO
	.align		4
.L_15:
        /*0048*/ 	.byte	0x04, 0x17
        /*004a*/ 	.short	(.L_17 - .L_16)
.L_16:
        /*004c*/ 	.word	0x00000000
        /*0050*/ 	.short	0x0000
        /*0052*/ 	.short	0x0000
        /*0054*/ 	.byte	0x00, 0xf5, 0x21, 0x00


	//----- nvinfo : EIATTR_SPARSE_MMA_MASK
	.align		4
.L_17:
        /*0058*/ 	.byte	0x03, 0x50
        /*005a*/ 	.short	0x0000


	//----- nvinfo : EIATTR_MAXREG_COUNT
	.align		4
        /*005c*/ 	.byte	0x03, 0x1b
        /*005e*/ 	.short	0x00ff


	//----- nvinfo : EIATTR_NUM_BARRIERS
	.align		4
        /*0060*/ 	.byte	0x02, 0x4c
        /*0062*/ 	.byte	0x01
	.zero		1


	//----- nvinfo : EIATTR_MERCURY_ISA_VERSION
	.align		4
        /*0064*/ 	.byte	0x03, 0x5f
        /*0066*/ 	.short	0x0101


	//----- nvinfo : EIATTR_VRC_CTA_INIT_COUNT
	.align		4
        /*0068*/ 	.byte	0x02, 0x4a
	.zero		1
	.zero		1


	//----- nvinfo : EIATTR_EXIT_INSTR_OFFSETS
	.align		4
        /*006c*/ 	.byte	0x04, 0x1c
        /*006e*/ 	.short	(.L_19 - .L_18)


	//   ....[0]....
.L_18:
        /*0070*/ 	.word	0x00000c10


	//----- nvinfo : EIATTR_CBANK_PARAM_SIZE
	.align		4
.L_19:
        /*0074*/ 	.byte	0x03, 0x19
        /*0076*/ 	.short	0x0020


	//----- nvinfo : EIATTR_PARAM_CBANK
	.align		4
        /*0078*/ 	.byte	0x04, 0x0a
        /*007a*/ 	.short	(.L_21 - .L_20)
	.align		4
.L_20:
        /*007c*/ 	.word	index@(.nv.constant0._Z9matmulGPUPfS_S_ii)
        /*0080*/ 	.short	0x0380
        /*0082*/ 	.short	0x0020


	//----- nvinfo : EIATTR_SW_WAR
	.align		4
.L_21:
        /*0084*/ 	.byte	0x04, 0x36
        /*0086*/ 	.short	(.L_23 - .L_22)
.L_22:
        /*0088*/ 	.word	0x00000008
.L_23:


//--------------------- .nv.callgraph             --------------------------
	.section	.nv.callgraph,"",@"SHT_CUDA_CALLGRAPH"
	.align	4
	.sectionentsize	8
	.align		4
        /*0000*/ 	.word	0x00000000
	.align		4
        /*0004*/ 	.word	0xffffffff
	.align		4
        /*0008*/ 	.word	0x00000000
	.align		4
        /*000c*/ 	.word	0xfffffffe
	.align		4
        /*0010*/ 	.word	0x00000000
	.align		4
        /*0014*/ 	.word	0xfffffffd
	.align		4
        /*0018*/ 	.word	0x00000000
	.align		4
        /*001c*/ 	.word	0xfffffffc


//--------------------- .text._Z9matmulGPUPfS_S_ii --------------------------
	.section	.text._Z9matmulGPUPfS_S_ii,"ax",@progbits
	.align	128
        .global         _Z9matmulGPUPfS_S_ii
        .type           _Z9matmulGPUPfS_S_ii,@function
        .size           _Z9matmulGPUPfS_S_ii,(.L_x_4 - _Z9matmulGPUPfS_S_ii)
        .other          _Z9matmulGPUPfS_S_ii,@"STO_CUDA_ENTRY STV_DEFAULT"
_Z9matmulGPUPfS_S_ii:
.text._Z9matmulGPUPfS_S_ii:
[----:B------:R-:W-:Y:S08]  /*0000*/  LDC R1, c[0x0][0x37c] ;  /* 0x0000df00ff017b82 */ /* 0x000ff00000000800 */
[----:B------:R-:W0:Y:S01]  /*0010*/  LDC.64 R8, c[0x0][0x398] ;  /* 0x0000e600ff087b82 */ /* 0x000e220000000a00 */
[----:B------:R-:W1:Y:S01]  /*0020*/  S2R R0, SR_TID.X ;  /* 0x0000000000007919 */ /* 0x000e620000002100 */
[----:B------:R-:W2:Y:S01]  /*0030*/  LDCU.64 UR8, c[0x0][0x358] ;  /* 0x00006b00ff0877ac */ /* 0x000ea20008000a00 */
[----:B------:R-:W-:Y:S01]  /*0040*/  HFMA2 R7, -RZ, RZ, 0, 0 ;  /* 0x00000000ff077431 */ /* 0x000fe200000001ff */
[----:B------:R-:W3:Y:S04]  /*0050*/  S2R R3, SR_TID.Y ;  /* 0x0000000000037919 */ /* 0x000ee80000002200 */
[----:B------:R-:W4:Y:S08]  /*0060*/  S2UR UR4, SR_CTAID.X ;  /* 0x00000000000479c3 */ /* 0x000f300000002500 */
[----:B------:R-:W0:Y:S02]  /*0070*/  S2UR UR10, SR_CTAID.Y ;  /* 0x00000000000a79c3 */ /* 0x000e240000002600 */
[----:B0-----:R-:W-:-:S02]  /*0080*/  ISETP.GE.AND P0, PT, R8, 0x1, PT ;  /* 0x000000010800780c */ /* 0x001fc40003f06270 */
[----:B------:R-:W-:Y:S01]  /*0090*/  SHF.L.U32 R16, R9, 0x4, RZ ;  /* 0x0000000409107819 */ /* 0x000fe200000006ff */
[----:B----4-:R-:W-:-:S10]  /*00a0*/  USHF.L.U32 UR4, UR4, 0x4, URZ ;  /* 0x0000000404047899 */ /* 0x010fd400080006ff */
[----:B-123--:R-:W-:Y:S05]  /*00b0*/  @!P0 BRA `(.L_x_0) ;  /* 0x0000000800bc8947 */ /* 0x00efea0003800000 */
[----:B------:R-:W-:Y:S01]  /*00c0*/  IMAD R19, R8, UR10, RZ ;  /* 0x0000000a08137c24 */ /* 0x000fe2000f8e02ff */
[----:B------:R-:W0:Y:S01]  /*00d0*/  S2UR UR7, SR_CgaCtaId ;  /* 0x00000000000779c3 */ /* 0x000e220000008800 */
[----:B------:R-:W-:Y:S01]  /*00e0*/  UMOV UR5, 0x400 ;  /* 0x0000040000057882 */ /* 0x000fe20000000000 */
[----:B------:R-:W-:Y:S01]  /*00f0*/  MOV R7, RZ ;  /* 0x000000ff00077202 */ /* 0x000fe20000000f00 */
[----:B------:R-:W-:Y:S01]  /*0100*/  UIADD3 UR6, UPT, UPT, UR5, 0x400, URZ ;  /* 0x0000040005067890 */ /* 0x000fe2000fffe0ff */
[----:B------:R-:W-:-:S04]  /*0110*/  SHF.L.U32 R19, R19, 0x4, RZ ;  /* 0x0000000413137819 */ /* 0x000fc800000006ff */
[C---:B------:R-:W-:Y:S02]  /*0120*/  IADD3 R18, PT, PT, R19.reuse, R8, RZ ;  /* 0x0000000813127210 */ /* 0x040fe40007ffe0ff */
[----:B------:R-:W-:Y:S02]  /*0130*/  IADD3 R21, PT, PT, R19, 0x10, RZ ;  /* 0x0000001013157810 */ /* 0x000fe40007ffe0ff */
[----:B------:R-:W-:Y:S02]  /*0140*/  LOP3.LUT R5, RZ, R19, RZ, 0x33, !PT ;  /* 0x00000013ff057212 */ /* 0x000fe400078e33ff */
[----:B------:R-:W-:-:S04]  /*0150*/  VIMNMX R2, PT, PT, R18, R21, !PT ;  /* 0x0000001512027248 */ /* 0x000fc80007fe0100 */
[----:B------:R-:W-:Y:S02]  /*0160*/  IADD3 R2, PT, PT, R2, R5, RZ ;  /* 0x0000000502027210 */ /* 0x000fe40007ffe0ff */
[----:B------:R-:W-:Y:S02]  /*0170*/  MOV R5, UR4 ;  /* 0x0000000400057c02 */ /* 0x000fe40008000f00 */
[C---:B------:R-:W-:Y:S01]  /*0180*/  LOP3.LUT P0, RZ, R2.reuse, 0x10, RZ, 0xc0, !PT ;  /* 0x0000001002ff7812 */ /* 0x040fe2000780c0ff */
[----:B0-----:R-:W-:Y:S01]  /*0190*/  ULEA UR5, UR7, UR5, 0x18 ;  /* 0x0000000507057291 */ /* 0x001fe2000f8ec0ff */
[----:B------:R-:W-:Y:S01]  /*01a0*/  ISETP.GE.U32.AND P1, PT, R2, 0x10, PT ;  /* 0x000000100200780c */ /* 0x000fe20003f26070 */
[----:B------:R-:W-:-:S04]  /*01b0*/  ULEA UR6, UR7, UR6, 0x18 ;  /* 0x0000000607067291 */ /* 0x000fc8000f8ec0ff */
[C---:B------:R-:W-:Y:S02]  /*01c0*/  LEA R17, R3.reuse, UR5, 0x6 ;  /* 0x0000000503117c11 */ /* 0x040fe4000f8e30ff */
[C---:B------:R-:W-:Y:S02]  /*01d0*/  LEA R10, R0.reuse, UR6, 0x2 ;  /* 0x00000006000a7c11 */ /* 0x040fe4000f8e10ff */
[----:B------:R-:W-:Y:S02]  /*01e0*/  LEA R11, R0, R17, 0x2 ;  /* 0x00000011000b7211 */ /* 0x000fe400078e10ff */
[----:B------:R-:W-:Y:S01]  /*01f0*/  LEA R2, R3, R10, 0x6 ;  /* 0x0000000a03027211 */ /* 0x000fe200078e30ff */
[----:B------:R-:W-:Y:S06]  /*0200*/  @P0 BRA `(.L_x_1) ;  /* 0x0000000000d00947 */ /* 0x000fec0003800000 */
[----:B------:R-:W0:Y:S01]  /*0210*/  LDC.64 R6, c[0x0][0x388] ;  /* 0x0000e200ff067b82 */ /* 0x000e220000000a00 */
[C-C-:B------:R-:W-:Y:S02]  /*0220*/  IMAD R12, R3.reuse, R8, R0.reuse ;  /* 0x00000008030c7224 */ /* 0x140fe400078e0200 */
[----:B------:R-:W-:-:S03]  /*0230*/  IMAD R14, R3, R9, R0 ;  /* 0x00000009030e7224 */ /* 0x000fc600078e0200 */
[----:B------:R-:W-:Y:S02]  /*0240*/  IADD3 R13, PT, PT, R19, R12, RZ ;  /* 0x0000000c130d7210 */ /* 0x000fe40007ffe0ff */
[----:B------:R-:W1:Y:S01]  /*0250*/  LDC.64 R4, c[0x0][0x390] ;  /* 0x0000e400ff047b82 */ /* 0x000e620000000a00 */
[----:B------:R-:W-:Y:S02]  /*0260*/  IADD3 R23, PT, PT, R14, UR4, RZ ;  /* 0x000000040e177c10 */ /* 0x000fe4000fffe0ff */
[----:B0-----:R-:W-:-:S05]  /*0270*/  IMAD.WIDE R12, R13, 0x4, R6 ;  /* 0x000000040d0c7825 */ /* 0x001fca00078e0206 */
[----:B------:R-:W2:Y:S01]  /*0280*/  LDG.E R26, desc[UR8][R12.64] ;  /* 0x000000080c1a7981 */ /* 0x000ea2000c1e1900 */
[----:B-1----:R-:W-:-:S06]  /*0290*/  IMAD.WIDE R22, R23, 0x4, R4 ;  /* 0x0000000417167825 */ /* 0x002fcc00078e0204 */
[----:B------:R-:W3:Y:S04]  /*02a0*/  LDG.E R23, desc[UR8][R22.64] ;  /* 0x0000000816177981 */ /* 0x000ee8000c1e1900 */
[----:B--2---:R-:W-:Y:S04]  /*02b0*/  STS [R11], R26 ;  /* 0x0000001a0b007388 */ /* 0x004fe80000000800 */
[----:B---3--:R-:W-:Y:S01]  /*02c0*/  STS [R2], R23 ;  /* 0x0000001702007388 */ /* 0x008fe20000000800 */
[----:B------:R-:W-:Y:S06]  /*02d0*/  BAR.SYNC.DEFER_BLOCKING 0x0 ;  /* 0x0000000000007b1d */ /* 0x000fec0000010000 */
[----:B------:R-:W-:Y:S04]  /*02e0*/  LDS R19, [R10] ;  /* 0x000000000a137984 */ /* 0x000fe80000000800 */
[----:B------:R-:W0:Y:S04]  /*02f0*/  LDS.128 R4, [R17] ;  /* 0x0000000011047984 */ /* 0x000e280000000c00 */
[----:B------:R-:W1:Y:S04]  /*0300*/  LDS R27, [R10+0x40] ;  /* 0x000040000a1b7984 */ /* 0x000e680000000800 */
[----:B------:R-:W2:Y:S04]  /*0310*/  LDS R28, [R10+0x80] ;  /* 0x000080000a1c7984 */ /* 0x000ea80000000800 */
[----:B------:R-:W3:Y:S04]  /*0320*/  LDS R24, [R10+0xc0] ;  /* 0x0000c0000a187984 */ /* 0x000ee80000000800 */
[----:B------:R-:W-:Y:S04]  /*0330*/  LDS R25, [R10+0x100] ;  /* 0x000100000a197984 */ /* 0x000fe80000000800 */
[----:B------:R-:W4:Y:S04]  /*0340*/  LDS.128 R12, [R17+0x10] ;  /* 0x00001000110c7984 */ /* 0x000f280000000c00 */
[----:B------:R-:W5:Y:S04]  /*0350*/  LDS R20, [R10+0x140] ;  /* 0x000140000a147984 */ /* 0x000f680000000800 */
[----:B------:R-:W5:Y:S04]  /*0360*/  LDS R23, [R10+0x180] ;  /* 0x000180000a177984 */ /* 0x000f680000000800 */
[----:B------:R-:W5:Y:S01]  /*0370*/  LDS R22, [R10+0x1c0] ;  /* 0x0001c0000a167984 */ /* 0x000f620000000800 */
[----:B0-----:R-:W-:-:S03]  /*0380*/  FFMA R4, R4, R19, RZ ;  /* 0x0000001304047223 */ /* 0x001fc600000000ff */
[----:B------:R-:W-:Y:S01]  /*0390*/  LDS R19, [R10+0x200] ;  /* 0x000200000a137984 */ /* 0x000fe20000000800 */
[----:B-1----:R-:W-:-:S04]  /*03a0*/  FFMA R5, R27, R5, R4 ;  /* 0x000000051b057223 */ /* 0x002fc80000000004 */
[----:B--2---:R-:W-:-:S04]  /*03b0*/  FFMA R5, R28, R6, R5 ;  /* 0x000000061c057223 */ /* 0x004fc80000000005 */
[----:B---3--:R-:W-:Y:S02]  /*03c0*/  FFMA R27, R24, R7, R5 ;  /* 0x00000007181b7223 */ /* 0x008fe40000000005 */
[----:B------:R-:W0:Y:S04]  /*03d0*/  LDS.128 R4, [R17+0x20] ;  /* 0x0000200011047984 */ /* 0x000e280000000c00 */
[----:B------:R-:W1:Y:S01]  /*03e0*/  LDS R24, [R10+0x240] ;  /* 0x000240000a187984 */ /* 0x000e620000000800 */
[----:B----4-:R-:W-:-:S04]  /*03f0*/  FFMA R25, R12, R25, R27 ;  /* 0x000000190c197223 */ /* 0x010fc8000000001b */
[----:B-----5:R-:W-:Y:S02]  /*0400*/  FFMA R20, R20, R13, R25 ;  /* 0x0000000d14147223 */ /* 0x020fe40000000019 */
[----:B------:R-:W2:Y:S02]  /*0410*/  LDS R25, [R10+0x280] ;  /* 0x000280000a197984 */ /* 0x000ea40000000800 */
[----:B------:R-:W-:Y:S02]  /*0420*/  FFMA R23, R23, R14, R20 ;  /* 0x0000000e17177223 */ /* 0x000fe40000000014 */
[----:B------:R-:W3:Y:S02]  /*0430*/  LDS R20, [R10+0x2c0] ;  /* 0x0002c0000a147984 */ /* 0x000ee40000000800 */
[----:B------:R-:W-:Y:S02]  /*0440*/  FFMA R27, R22, R15, R23 ;  /* 0x0000000f161b7223 */ /* 0x000fe40000000017 */
[----:B------:R-:W-:Y:S04]  /*0450*/  LDS R23, [R10+0x300] ;  /* 0x000300000a177984 */ /* 0x000fe80000000800 */
[----:B------:R-:W4:Y:S04]  /*0460*/  LDS.128 R12, [R17+0x30] ;  /* 0x00003000110c7984 */ /* 0x000f280000000c00 */
[----:B------:R-:W5:Y:S01]  /*0470*/  LDS R22, [R10+0x340] ;  /* 0x000340000a167984 */ /* 0x000f620000000800 */
[----:B0-----:R-:W-:-:S03]  /*0480*/  FFMA R27, R4, R19, R27 ;  /* 0x00000013041b7223 */ /* 0x001fc6000000001b */
[----:B------:R-:W0:Y:S04]  /*0490*/  LDS R19, [R10+0x380] ;  /* 0x000380000a137984 */ /* 0x000e280000000800 */
[----:B------:R-:W0:Y:S01]  /*04a0*/  LDS R4, [R10+0x3c0] ;  /* 0x0003c0000a047984 */ /* 0x000e220000000800 */
[----:B-1----:R-:W-:-:S04]  /*04b0*/  FFMA R24, R24, R5, R27 ;  /* 0x0000000518187223 */ /* 0x002fc8000000001b */
[----:B--2---:R-:W-:-:S04]  /*04c0*/  FFMA R25, R25, R6, R24 ;  /* 0x0000000619197223 */ /* 0x004fc80000000018 */
[----:B---3--:R-:W-:-:S04]  /*04d0*/  FFMA R7, R20, R7, R25 ;  /* 0x0000000714077223 */ /* 0x008fc80000000019 */
[----:B----4-:R-:W-:-:S04]  /*04e0*/  FFMA R7, R12, R23, R7 ;  /* 0x000000170c077223 */ /* 0x010fc80000000007 */
[----:B-----5:R-:W-:Y:S01]  /*04f0*/  FFMA R22, R22, R13, R7 ;  /* 0x0000000d16167223 */ /* 0x020fe20000000007 */
[----:B------:R-:W-:-:S03]  /*0500*/  IADD3 R5, PT, PT, R16, UR4, RZ ;  /* 0x0000000410057c10 */ /* 0x000fc6000fffe0ff */
[----:B0-----:R-:W-:-:S04]  /*0510*/  FFMA R19, R19, R14, R22 ;  /* 0x0000000e13137223 */ /* 0x001fc80000000016 */
[----:B------:R-:W-:Y:S01]  /*0520*/  FFMA R7, R4, R15, R19 ;  /* 0x0000000f04077223 */ /* 0x000fe20000000013 */
[----:B------:R-:W-:Y:S01]  /*0530*/  MOV R19, R21 ;  /* 0x0000001500137202 */ /* 0x000fe20000000f00 */
[----:B------:R-:W-:Y:S06]  /*0540*/  BAR.SYNC.DEFER_BLOCKING 0x0 ;  /* 0x0000000000007b1d */ /* 0x000fec0000010000 */
.L_x_1:
[----:B------:R-:W-:Y:S05]  /*0550*/  @!P1 BRA `(.L_x_0) ;  /* 0x0000000400949947 */ /* 0x000fea0003800000 */
[----:B------:R-:W0:Y:S01]  /*0560*/  LDC.64 R24, c[0x0][0x390] ;  /* 0x0000e400ff187b82 */ /* 0x000e220000000a00 */
[----:B------:R-:W-:Y:S02]  /*0570*/  IADD3 R20, PT, PT, R0, R5, RZ ;  /* 0x0000000500147210 */ /* 0x000fe40007ffe0ff */
[----:B------:R-:W-:Y:S02]  /*0580*/  IADD3 R22, PT, PT, R3, 0x10, RZ ;  /* 0x0000001003167810 */ /* 0x000fe40007ffe0ff */
[----:B------:R-:W-:-:S03]  /*0590*/  IADD3 R4, PT, PT, R19, R0, RZ ;  /* 0x0000000013047210 */ /* 0x000fc60007ffe0ff */
[-C--:B------:R-:W-:Y:S02]  /*05a0*/  IMAD R22, R22, R9.reuse, R20 ;  /* 0x0000000916167224 */ /* 0x080fe400078e0214 */
[C---:B------:R-:W-:Y:S02]  /*05b0*/  IMAD R8, R3.reuse, R8, R4 ;  /* 0x0000000803087224 */ /* 0x040fe400078e0204 */
[----:B------:R-:W-:-:S07]  /*05c0*/  IMAD R20, R3, R9, R20 ;  /* 0x0000000903147224 */ /* 0x000fce00078e0214 */
.L_x_2:
[----:B------:R-:W1:Y:S01]  /*05d0*/  LDC.64 R26, c[0x0][0x388] ;  /* 0x0000e200ff1a7b82 */ /* 0x000e620000000a00 */
[----:B0-----:R-:W-:-:S06]  /*05e0*/  IMAD.WIDE R4, R20, 0x4, R24 ;  /* 0x0000000414047825 */ /* 0x001fcc00078e0218 */
[----:B------:R-:W2:Y:S01]  /*05f0*/  LDG.E R5, desc[UR8][R4.64] ;  /* 0x0000000804057981 */ /* 0x000ea2000c1e1900 */
[----:B-1----:R-:W-:-:S05]  /*0600*/  IMAD.WIDE R26, R8, 0x4, R26 ;  /* 0x00000004081a7825 */ /* 0x002fca00078e021a */
[----:B------:R-:W3:Y:S04]  /*0610*/  LDG.E R6, desc[UR8][R26.64] ;  /* 0x000000081a067981 */ /* 0x000ee8000c1e1900 */
[----:B---3--:R-:W-:Y:S04]  /*0620*/  STS [R11], R6 ;  /* 0x000000060b007388 */ /* 0x008fe80000000800 */
[----:B--2---:R-:W-:Y:S01]  /*0630*/  STS [R2], R5 ;  /* 0x0000000502007388 */ /* 0x004fe20000000800 */
[----:B------:R-:W-:Y:S06]  /*0640*/  BAR.SYNC.DEFER_BLOCKING 0x0 ;  /* 0x0000000000007b1d */ /* 0x000fec0000010000 */
[----:B------:R-:W-:Y:S04]  /*0650*/  LDS R21, [R10] ;  /* 0x000000000a157984 */ /* 0x000fe80000000800 */
[----:B------:R-:W0:Y:S04]  /*0660*/  LDS.128 R12, [R17] ;  /* 0x00000000110c7984 */ /* 0x000e280000000c00 */
[----:B------:R-:W1:Y:S04]  /*0670*/  LDS R23, [R10+0x40] ;  /* 0x000040000a177984 */ /* 0x000e680000000800 */
[----:B------:R-:W2:Y:S04]  /*0680*/  LDS R29, [R10+0x80] ;  /* 0x000080000a1d7984 */ /* 0x000ea80000000800 */
[----:B------:R-:W3:Y:S01]  /*0690*/  LDS R28, [R10+0xc0] ;  /* 0x0000c0000a1c7984 */ /* 0x000ee20000000800 */
[----:B0-----:R-:W-:-:S03]  /*06a0*/  FFMA R12, R12, R21, R7 ;  /* 0x000000150c0c7223 */ /* 0x001fc60000000007 */
[----:B------:R-:W-:Y:S01]  /*06b0*/  LDS.128 R4, [R17+0x10] ;  /* 0x0000100011047984 */ /* 0x000fe20000000c00 */
[----:B-1----:R-:W-:-:S03]  /*06c0*/  FFMA R23, R23, R13, R12 ;  /* 0x0000000d17177223 */ /* 0x002fc6000000000c */
[----:B------:R-:W0:Y:S04]  /*06d0*/  LDS R13, [R10+0x100] ;  /* 0x000100000a0d7984 */ /* 0x000e280000000800 */
[----:B------:R-:W1:Y:S01]  /*06e0*/  LDS R21, [R10+0x140] ;  /* 0x000140000a157984 */ /* 0x000e620000000800 */
[----:B--2---:R-:W-:-:S03]  /*06f0*/  FFMA R23, R29, R14, R23 ;  /* 0x0000000e1d177223 */ /* 0x004fc60000000017 */
[----:B------:R-:W2:Y:S01]  /*0700*/  LDS R12, [R10+0x180] ;  /* 0x000180000a0c7984 */ /* 0x000ea20000000800 */
[----:B---3--:R-:W-:-:S03]  /*0710*/  FFMA R15, R28, R15, R23 ;  /* 0x0000000f1c0f7223 */ /* 0x008fc60000000017 */
[----:B------:R-:W3:Y:S01]  /*0720*/  LDS R28, [R10+0x1c0] ;  /* 0x0001c0000a1c7984 */ /* 0x000ee20000000800 */
[----:B0-----:R-:W-:-:S04]  /*0730*/  FFMA R4, R4, R13, R15 ;  /* 0x0000000d04047223 */ /* 0x001fc8000000000f */
[----:B-1----:R-:W-:Y:S02]  /*0740*/  FFMA R21, R21, R5, R4 ;  /* 0x0000000515157223 */ /* 0x002fe40000000004 */
[----:B------:R-:W-:Y:S02]  /*0750*/  LDS R5, [R10+0x200] ;  /* 0x000200000a057984 */ /* 0x000fe40000000800 */
[----:B--2---:R-:W-:Y:S02]  /*0760*/  FFMA R21, R12, R6, R21 ;  /* 0x000000060c157223 */ /* 0x004fe40000000015 */
[----:B------:R-:W0:Y:S02]  /*0770*/  LDS.128 R12, [R17+0x20] ;  /* 0x00002000110c7984 */ /* 0x000e240000000c00 */
[----:B---3--:R-:W-:Y:S02]  /*0780*/  FFMA R7, R28, R7, R21 ;  /* 0x000000071c077223 */ /* 0x008fe40000000015 */
[----:B------:R-:W1:Y:S04]  /*0790*/  LDS R21, [R10+0x240] ;  /* 0x000240000a157984 */ /* 0x000e680000000800 */
[----:B------:R-:W2:Y:S01]  /*07a0*/  LDS R4, [R10+0x280] ;  /* 0x000280000a047984 */ /* 0x000ea20000000800 */
[----:B0-----:R-:W-:-:S04]  /*07b0*/  FFMA R12, R12, R5, R7 ;  /* 0x000000050c0c7223 */ /* 0x001fc80000000007 */
[----:B-1----:R-:W-:Y:S02]  /*07c0*/  FFMA R13, R21, R13, R12 ;  /* 0x0000000d150d7223 */ /* 0x002fe4000000000c */
[----:B------:R-:W0:Y:S02]  /*07d0*/  LDS R21, [R10+0x2c0] ;  /* 0x0002c0000a157984 */ /* 0x000e240000000800 */
[----:B--2---:R-:W-:Y:S02]  /*07e0*/  FFMA R14, R4, R14, R13 ;  /* 0x0000000e040e7223 */ /* 0x004fe4000000000d */
[----:B------:R-:W-:Y:S04]  /*07f0*/  LDS R12, [R10+0x300] ;  /* 0x000300000a0c7984 */ /* 0x000fe80000000800 */
[----:B------:R-:W1:Y:S04]  /*0800*/  LDS.128 R4, [R17+0x30] ;  /* 0x0000300011047984 */ /* 0x000e680000000c00 */
[----:B------:R-:W2:Y:S01]  /*0810*/  LDS R13, [R10+0x340] ;  /* 0x000340000a0d7984 */ /* 0x000ea20000000800 */
[----:B------:R-:W-:-:S04]  /*0820*/  IMAD.WIDE R28, R22, 0x4, R24 ;  /* 0x00000004161c7825 */ /* 0x000fc800078e0218 */
[----:B0-----:R-:W-:Y:S02]  /*0830*/  FFMA R15, R21, R15, R14 ;  /* 0x0000000f150f7223 */ /* 0x001fe4000000000e */
[----:B------:R-:W0:Y:S02]  /*0840*/  LDS R21, [R10+0x380] ;  /* 0x000380000a157984 */ /* 0x000e240000000800 */
[----:B-1----:R-:W-:Y:S02]  /*0850*/  FFMA R12, R4, R12, R15 ;  /* 0x0000000c040c7223 */ /* 0x002fe4000000000f */
[----:B------:R-:W1:Y:S01]  /*0860*/  LDS R4, [R10+0x3c0] ;  /* 0x0003c0000a047984 */ /* 0x000e620000000800 */
[----:B------:R-:W-:Y:S06]  /*0870*/  BAR.SYNC.DEFER_BLOCKING 0x0 ;  /* 0x0000000000007b1d */ /* 0x000fec0000010000 */
[----:B------:R2:W3:Y:S04]  /*0880*/  LDG.E R27, desc[UR8][R26.64+0x40] ;  /* 0x000040081a1b7981 */ /* 0x0004e8000c1e1900 */
[----:B------:R-:W4:Y:S01]  /*0890*/  LDG.E R29, desc[UR8][R28.64] ;  /* 0x000000081c1d7981 */ /* 0x000f22000c1e1900 */
[----:B--2---:R-:W-:-:S04]  /*08a0*/  FFMA R26, R13, R5, R12 ;  /* 0x000000050d1a7223 */ /* 0x004fc8000000000c */
[----:B0-----:R-:W-:-:S04]  /*08b0*/  FFMA R6, R21, R6, R26 ;  /* 0x0000000615067223 */ /* 0x001fc8000000001a */
[----:B-1----:R-:W-:Y:S01]  /*08c0*/  FFMA R7, R4, R7, R6 ;  /* 0x0000000704077223 */ /* 0x002fe20000000006 */
[----:B------:R-:W-:-:S04]  /*08d0*/  IADD3 R19, PT, PT, R19, 0x20, RZ ;  /* 0x0000002013137810 */ /* 0x000fc80007ffe0ff */
[----:B------:R-:W-:Y:S02]  /*08e0*/  ISETP.GE.AND P0, PT, R19, R18, PT ;  /* 0x000000121300720c */ /* 0x000fe40003f06270 */
[C---:B------:R-:W-:Y:S02]  /*08f0*/  LEA R20, R9.reuse, R20, 0x5 ;  /* 0x0000001409147211 */ /* 0x040fe400078e28ff */
[----:B------:R-:W-:Y:S02]  /*0900*/  LEA R22, R9, R22, 0x5 ;  /* 0x0000001609167211 */ /* 0x000fe400078e28ff */
[----:B------:R-:W-:Y:S01]  /*0910*/  IADD3 R8, PT, PT, R8, 0x20, RZ ;  /* 0x0000002008087810 */ /* 0x000fe20007ffe0ff */
[----:B---3--:R-:W-:Y:S04]  /*0920*/  STS [R11], R27 ;  /* 0x0000001b0b007388 */ /* 0x008fe80000000800 */
[----:B----4-:R-:W-:Y:S01]  /*0930*/  STS [R2], R29 ;  /* 0x0000001d02007388 */ /* 0x010fe20000000800 */
[----:B------:R-:W-:Y:S06]  /*0940*/  BAR.SYNC.DEFER_BLOCKING 0x0 ;  /* 0x0000000000007b1d */ /* 0x000fec0000010000 */
[----:B------:R-:W-:Y:S04]  /*0950*/  LDS R23, [R10] ;  /* 0x000000000a177984 */ /* 0x000fe80000000800 */
[----:B------:R-:W0:Y:S04]  /*0960*/  LDS.128 R12, [R17] ;  /* 0x00000000110c7984 */ /* 0x000e280000000c00 */
[----:B------:R-:W1:Y:S04]  /*0970*/  LDS R5, [R10+0x40] ;  /* 0x000040000a057984 */ /* 0x000e680000000800 */
[----:B------:R-:W2:Y:S04]  /*0980*/  LDS R21, [R10+0x80] ;  /* 0x000080000a157984 */ /* 0x000ea80000000800 */
[----:B------:R-:W-:Y:S01]  /*0990*/  LDS R26, [R10+0x140] ;  /* 0x000140000a1a7984 */ /* 0x000fe20000000800 */
[----:B0-----:R-:W-:-:S03]  /*09a0*/  FFMA R4, R12, R23, R7 ;  /* 0x000000170c047223 */ /* 0x001fc60000000007 */
[----:B------:R-:W0:Y:S01]  /*09b0*/  LDS R12, [R10+0xc0] ;  /* 0x0000c0000a0c7984 */ /* 0x000e220000000800 */
[----:B-1----:R-:W-:-:S03]  /*09c0*/  FFMA R28, R5, R13, R4 ;  /* 0x0000000d051c7223 */ /* 0x002fc60000000004 */
[----:B------:R-:W-:Y:S04]  /*09d0*/  LDS R23, [R10+0x100] ;  /* 0x000100000a177984 */ /* 0x000fe80000000800 */
[----:B------:R-:W1:Y:S01]  /*09e0*/  LDS.128 R4, [R17+0x10] ;  /* 0x0000100011047984 */ /* 0x000e620000000c00 */
[----:B--2---:R-:W-:-:S03]  /*09f0*/  FFMA R13, R21, R14, R28 ;  /* 0x0000000e150d7223 */ /* 0x004fc6000000001c */
[----:B------:R-:W2:Y:S01]  /*0a00*/  LDS R21, [R10+0x180] ;  /* 0x000180000a157984 */ /* 0x000ea20000000800 */
[----:B0-----:R-:W-:-:S04]  /*0a10*/  FFMA R13, R12, R15, R13 ;  /* 0x0000000f0c0d7223 */ /* 0x001fc8000000000d */
[----:B-1----:R-:W-:Y:S02]  /*0a20*/  FFMA R13, R4, R23, R13 ;  /* 0x00000017040d7223 */ /* 0x002fe4000000000d */
[----:B------:R-:W0:Y:S02]  /*0a30*/  LDS R4, [R10+0x1c0] ;  /* 0x0001c0000a047984 */ /* 0x000e240000000800 */
[----:B------:R-:W-:Y:S02]  /*0a40*/  FFMA R28, R26, R5, R13 ;  /* 0x000000051a1c7223 */ /* 0x000fe4000000000d */
[----:B------:R-:W-:Y:S04]  /*0a50*/  LDS R23, [R10+0x200] ;  /* 0x000200000a177984 */ /* 0x000fe80000000800 */
[----:B------:R-:W1:Y:S04]  /*0a60*/  LDS.128 R12, [R17+0x20] ;  /* 0x00002000110c7984 */ /* 0x000e680000000c00 */
[----:B------:R-:W3:Y:S01]  /*0a70*/  LDS R26, [R10+0x240] ;  /* 0x000240000a1a7984 */ /* 0x000ee20000000800 */
[----:B--2---:R-:W-:-:S03]  /*0a80*/  FFMA R5, R21, R6, R28 ;  /* 0x0000000615057223 */ /* 0x004fc6000000001c */
[----:B------:R-:W2:Y:S01]  /*0a90*/  LDS R21, [R10+0x280] ;  /* 0x000280000a157984 */ /* 0x000ea20000000800 */
[----:B0-----:R-:W-:-:S04]  /*0aa0*/  FFMA R5, R4, R7, R5 ;  /* 0x0000000704057223 */ /* 0x001fc80000000005 */
[----:B-1----:R-:W-:Y:S02]  /*0ab0*/  FFMA R5, R12, R23, R5 ;  /* 0x000000170c057223 */ /* 0x002fe40000000005 */
[----:B------:R-:W0:Y:S02]  /*0ac0*/  LDS R12, [R10+0x2c0] ;  /* 0x0002c0000a0c7984 */ /* 0x000e240000000800 */
[----:B---3--:R-:W-:Y:S02]  /*0ad0*/  FFMA R26, R26, R13, R5 ;  /* 0x0000000d1a1a7223 */ /* 0x008fe40000000005 */
[----:B------:R-:W-:Y:S04]  /*0ae0*/  LDS R13, [R10+0x300] ;  /* 0x000300000a0d7984 */ /* 0x000fe80000000800 */
[----:B------:R-:W1:Y:S01]  /*0af0*/  LDS.128 R4, [R17+0x30] ;  /* 0x0000300011047984 */ /* 0x000e620000000c00 */
[----:B--2---:R-:W-:-:S03]  /*0b00*/  FFMA R21, R21, R14, R26 ;  /* 0x0000000e15157223 */ /* 0x004fc6000000001a */
[----:B------:R-:W2:Y:S04]  /*0b10*/  LDS R23, [R10+0x340] ;  /* 0x000340000a177984 */ /* 0x000ea80000000800 */
[----:B------:R-:W3:Y:S04]  /*0b20*/  LDS R26, [R10+0x380] ;  /* 0x000380000a1a7984 */ /* 0x000ee80000000800 */
[----:B------:R-:W4:Y:S01]  /*0b30*/  LDS R14, [R10+0x3c0] ;  /* 0x0003c0000a0e7984 */ /* 0x000f220000000800 */
[----:B0-----:R-:W-:-:S04]  /*0b40*/  FFMA R15, R12, R15, R21 ;  /* 0x0000000f0c0f7223 */ /* 0x001fc80000000015 */
[----:B-1----:R-:W-:-:S04]  /*0b50*/  FFMA R4, R4, R13, R15 ;  /* 0x0000000d04047223 */ /* 0x002fc8000000000f */
[----:B--2---:R-:W-:-:S04]  /*0b60*/  FFMA R5, R23, R5, R4 ;  /* 0x0000000517057223 */ /* 0x004fc80000000004 */
[----:B---3--:R-:W-:-:S04]  /*0b70*/  FFMA R5, R26, R6, R5 ;  /* 0x000000061a057223 */ /* 0x008fc80000000005 */
[----:B----4-:R-:W-:Y:S01]  /*0b80*/  FFMA R7, R14, R7, R5 ;  /* 0x000000070e077223 */ /* 0x010fe20000000005 */
[----:B------:R-:W-:Y:S06]  /*0b90*/  BAR.SYNC.DEFER_BLOCKING 0x0 ;  /* 0x0000000000007b1d */ /* 0x000fec0000010000 */
[----:B------:R-:W-:Y:S05]  /*0ba0*/  @!P0 BRA `(.L_x_2) ;  /* 0xfffffff800888947 */ /* 0x000fea000383ffff */
.L_x_0:
[----:B------:R-:W0:Y:S01]  /*0bb0*/  LDC.64 R4, c[0x0][0x380] ;  /* 0x0000e000ff047b82 */ /* 0x000e220000000a00 */
[----:B------:R-:W-:-:S05]  /*0bc0*/  IADD3 R0, PT, PT, R0, UR4, RZ ;  /* 0x0000000400007c10 */ /* 0x000fca000fffe0ff */
[----:B------:R-:W-:-:S04]  /*0bd0*/  IMAD R3, R3, R9, R0 ;  /* 0x0000000903037224 */ /* 0x000fc800078e0200 */
[----:B------:R-:W-:-:S04]  /*0be0*/  IMAD R3, R16, UR10, R3 ;  /* 0x0000000a10037c24 */ /* 0x000fc8000f8e0203 */
[----:B0-----:R-:W-:-:S05]  /*0bf0*/  IMAD.WIDE R2, R3, 0x4, R4 ;  /* 0x0000000403027825 */ /* 0x001fca00078e0204 */
[----:B------:R-:W-:Y:S01]  /*0c00*/  STG.E desc[UR8][R2.64], R7 ;  /* 0x0000000702007986 */ /* 0x000fe2000c101908 */
[----:B------:R-:W-:Y:S05]  /*0c10*/  EXIT ;  /* 0x000000000000794d */ /* 0x000fea0003800000 */
.L_x_3:
[----:B------:R-:W-:-:S00]  /*0c20*/  BRA `(.L_x_3) ;  /* 0xfffffffc00fc7947 */ /* 0x000fc0000383ffff */
[----:B------:R-:W-:-:S00]  /*0c30*/  NOP ;  /* 0x0000000000007918 */ /* 0x000fc00000000000 */
        /* <DEDUP_REMOVED lines=12> */
.L_x_4:


//--------------------- .nv.shared._Z9matmulGPUPfS_S_ii --------------------------
	.section	.nv.shared._Z9matmulGPUPfS_S_ii,"aw",@nobits
	.sectionflags	@""
	.align	4
.nv.shared._Z9matmulGPUPfS_S_ii:
	.zero		3072


//--------------------- .nv.shared.reserved.0     --------------------------
	.section	.nv.shared.reserved.0,"aw",@nobits
	.weak		__nv_reservedSMEM_offset_0_alias
	.size		__nv_reservedSMEM_offset_0_alias, 0, 64
	.other		__nv_reservedSMEM_offset_0_alias,@"STO_CUDA_RESERVED_SHARED STV_DEFAULT"
__nv_reservedSMEM_offset_0_alias:
	.zero		0
	.zero		64


//--------------------- .nv.constant0._Z9matmulGPUPfS_S_ii --------------------------
	.section	.nv.constant0._Z9matmulGPUPfS_S_ii,"a",@progbits
	.sectionflags	@""
	.align	4
.nv.constant0._Z9matmulGPUPfS_S_ii:
	.zero		928


//--------------------- SYMBOLS --------------------------

	.type		.nv.reservedSmem.offset0,@object
	.size		.nv.reservedSmem.offset0,0x4
	.type		.nv.reservedSmem.cap,@object
	.size		.nv.reservedSmem.cap,0x4
